//
// Generated by NVIDIA NVVM Compiler
//
// Compiler Build ID: CL-36424714
// Cuda compilation tools, release 13.0, V13.0.88
// Based on NVVM 20.0.0
//

.version 9.0
.target sm_100
.address_size 64

	// .globl	Remap_Cuda

.visible .entry Remap_Cuda(
	.param .u64 .ptr .align 1 Remap_Cuda_param_0,
	.param .u32 Remap_Cuda_param_1,
	.param .u64 .ptr .align 1 Remap_Cuda_param_2,
	.param .u32 Remap_Cuda_param_3,
	.param .u32 Remap_Cuda_param_4,
	.param .u32 Remap_Cuda_param_5,
	.param .u64 .ptr .align 1 Remap_Cuda_param_6,
	.param .u32 Remap_Cuda_param_7,
	.param .u64 .ptr .align 1 Remap_Cuda_param_8,
	.param .u32 Remap_Cuda_param_9,
	.param .u32 Remap_Cuda_param_10,
	.param .u32 Remap_Cuda_param_11,
	.param .u8 Remap_Cuda_param_12,
	.param .u64 .ptr .align 1 Remap_Cuda_param_13,
	.param .u32 Remap_Cuda_param_14
)
{
	.reg .pred 	%p<8>;
	.reg .b16 	%rs<6>;
	.reg .b32 	%r<40>;
	.reg .b64 	%rd<21>;

	ld.param.u64 	%rd1, [Remap_Cuda_param_0];
	ld.param.u32 	%r5, [Remap_Cuda_param_1];
	ld.param.u64 	%rd2, [Remap_Cuda_param_2];
	ld.param.u32 	%r6, [Remap_Cuda_param_3];
	ld.param.u32 	%r7, [Remap_Cuda_param_4];
	ld.param.u32 	%r8, [Remap_Cuda_param_5];
	ld.param.u64 	%rd3, [Remap_Cuda_param_6];
	ld.param.u32 	%r9, [Remap_Cuda_param_7];
	ld.param.u64 	%rd4, [Remap_Cuda_param_8];
	ld.param.u32 	%r10, [Remap_Cuda_param_9];
	ld.param.u32 	%r12, [Remap_Cuda_param_10];
	ld.param.u32 	%r13, [Remap_Cuda_param_11];
	ld.param.u8 	%rs5, [Remap_Cuda_param_12];
	ld.param.u64 	%rd5, [Remap_Cuda_param_13];
	ld.param.u32 	%r11, [Remap_Cuda_param_14];
	mov.u32 	%r15, %ctaid.x;
	mov.u32 	%r16, %ntid.x;
	mov.u32 	%r17, %tid.x;
	mad.lo.s32 	%r1, %r15, %r16, %r17;
	mov.u32 	%r18, %ctaid.y;
	mov.u32 	%r19, %ntid.y;
	mov.u32 	%r20, %tid.y;
	mad.lo.s32 	%r21, %r18, %r19, %r20;
	setp.lt.s32 	%p1, %r1, 0;
	setp.ge.s32 	%p2, %r1, %r12;
	setp.ge.s32 	%p3, %r21, %r13;
	or.pred  	%p4, %p2, %p3;
	or.pred  	%p5, %p4, %p1;
	@%p5 bra 	$L__BB0_6;
	cvta.to.global.u64 	%rd6, %rd3;
	cvta.to.global.u64 	%rd7, %rd4;
	mul.lo.s32 	%r22, %r9, %r21;
	shr.u32 	%r23, %r22, 31;
	add.s32 	%r24, %r22, %r23;
	shr.s32 	%r25, %r24, 1;
	add.s32 	%r26, %r25, %r1;
	mul.wide.s32 	%rd8, %r26, 2;
	add.s64 	%rd9, %rd6, %rd8;
	ld.global.u16 	%r27, [%rd9];
	rem.s32 	%r3, %r27, %r7;
	mul.lo.s32 	%r28, %r10, %r21;
	shr.u32 	%r29, %r28, 31;
	add.s32 	%r30, %r28, %r29;
	shr.s32 	%r31, %r30, 1;
	add.s32 	%r32, %r31, %r1;
	mul.wide.s32 	%rd10, %r32, 2;
	add.s64 	%rd11, %rd7, %rd10;
	ld.global.u16 	%r33, [%rd11];
	shl.b32 	%r34, %r8, 1;
	rem.s32 	%r4, %r33, %r34;
	or.b32  	%r35, %r8, %r7;
	setp.lt.s32 	%p6, %r35, 0;
	@%p6 bra 	$L__BB0_5;
	setp.lt.s32 	%p7, %r4, %r8;
	@%p7 bra 	$L__BB0_4;
	sub.s32 	%r36, %r4, %r8;
	mad.lo.s32 	%r37, %r36, %r5, %r3;
	cvt.s64.s32 	%rd12, %r37;
	cvta.to.global.u64 	%rd13, %rd1;
	add.s64 	%rd14, %rd13, %rd12;
	ld.global.u8 	%rs5, [%rd14];
	bra.uni 	$L__BB0_5;
$L__BB0_4:
	mad.lo.s32 	%r38, %r4, %r6, %r3;
	cvt.s64.s32 	%rd15, %r38;
	cvta.to.global.u64 	%rd16, %rd2;
	add.s64 	%rd17, %rd16, %rd15;
	ld.global.u8 	%rs5, [%rd17];
$L__BB0_5:
	mad.lo.s32 	%r39, %r11, %r21, %r1;
	cvt.s64.s32 	%rd18, %r39;
	cvta.to.global.u64 	%rd19, %rd5;
	add.s64 	%rd20, %rd19, %rd18;
	st.global.u8 	[%rd20], %rs5;
$L__BB0_6:
	ret;

}


// ===== COMPILED SASS (sm_100) =====

	.target	sm_100

	.elftype	@"ET_EXEC"


//--------------------- .note.nv.tkinfo           --------------------------
	.section	.note.nv.tkinfo,"",@"SHT_NOTE"
	.sectionflags	@"SHF_NOTE_NV_TKINFO"
	.tkinfo
        /*0018*/ 	.word	0x00000002
        /*0030*/ 	.string	""
        /*0030*/ 	.string	"ptxas"
        /*0030*/ 	.string	"Cuda compilation tools, release 13.0, V13.0.88"
        /*0030*/ 	.string	"Build cuda_13.0.r13.0/compiler.36424714_0"
        /*0030*/ 	.string	"-arch sm_100 -m 64 "



//--------------------- .note.nv.cuinfo           --------------------------
	.section	.note.nv.cuinfo,"",@"SHT_NOTE"
	.sectionflags	@"SHF_NOTE_NV_CUINFO"
        /*0018*/ 	.short	0x0002
        /*001a*/ 	.short	0x0064
        /*001c*/ 	.short	0x0082
	.zero		2


//--------------------- .nv.info                  --------------------------
	.section	.nv.info,"",@"SHT_CUDA_INFO"
	.align	4


	//----- nvinfo : EIATTR_REGCOUNT
	.align		4
        /*0000*/ 	.byte	0x04, 0x2f
        /*0002*/ 	.short	(.L_1 - .L_0)
	.align		4
.L_0:
        /*0004*/ 	.word	index@(Remap_Cuda)
        /*0008*/ 	.word	0x00000014


	//----- nvinfo : EIATTR_FRAME_SIZE
	.align		4
.L_1:
        /*000c*/ 	.byte	0x04, 0x11
        /*000e*/ 	.short	(.L_3 - .L_2)
	.align		4
.L_2:
        /*0010*/ 	.word	index@(Remap_Cuda)
        /*0014*/ 	.word	0x00000000


	//----- nvinfo : EIATTR_MIN_STACK_SIZE
	.align		4
.L_3:
        /*0018*/ 	.byte	0x04, 0x12
        /*001a*/ 	.short	(.L_5 - .L_4)
	.align		4
.L_4:
        /*001c*/ 	.word	index@(Remap_Cuda)
        /*0020*/ 	.word	0x00000000
.L_5:


//--------------------- .nv.compat                --------------------------
	.section	.nv.compat,"",@"SHT_CUDA_COMPAT_INFO"
	.align	4
        /*0000*/ 	.byte	0x02, 0x09, 0x00, 0x00, 0x02, 0x02, 0x01, 0x00, 0x02, 0x05, 0x05, 0x00, 0x03, 0x07, 0x01, 0x01
        /*0010*/ 	.byte	0x02, 0x03, 0x00, 0x00, 0x02, 0x06, 0x01, 0x00, 0x04, 0x0b, 0x08, 0x00, 0x09, 0x00, 0x00, 0x00
        /*0020*/ 	.byte	0x00, 0x00, 0x00, 0x00


//--------------------- .nv.info.Remap_Cuda       --------------------------
	.section	.nv.info.Remap_Cuda,"",@"SHT_CUDA_INFO"
	.sectionflags	@""
	.align	4


	//----- nvinfo : EIATTR_CUDA_API_VERSION
	.align		4
        /*0000*/ 	.byte	0x04, 0x37
        /*0002*/ 	.short	(.L_7 - .L_6)
.L_6:
        /*0004*/ 	.word	0x00000082


	//----- nvinfo : EIATTR_KPARAM_INFO
	.align		4
.L_7:
        /*0008*/ 	.byte	0x04, 0x17
        /*000a*/ 	.short	(.L_9 - .L_8)
.L_8:
        /*000c*/ 	.word	0x00000000
        /*0010*/ 	.short	0x000e
        /*0012*/ 	.short	0x0058
        /*0014*/ 	.byte	0x00, 0xf0, 0x11, 0x00


	//----- nvinfo : EIATTR_KPARAM_INFO
	.align		4
.L_9:
        /*0018*/ 	.byte	0x04, 0x17
        /*001a*/ 	.short	(.L_11 - .L_10)
.L_10:
        /*001c*/ 	.word	0x00000000
        /*0020*/ 	.short	0x000d
        /*0022*/ 	.short	0x0050
        /*0024*/ 	.byte	0x00, 0xf5, 0x21, 0x00


	//----- nvinfo : EIATTR_KPARAM_INFO
	.align		4
.L_11:
        /*0028*/ 	.byte	0x04, 0x17
        /*002a*/ 	.short	(.L_13 - .L_12)
.L_12:
        /*002c*/ 	.word	0x00000000
        /*0030*/ 	.short	0x000c
        /*0032*/ 	.short	0x004c
        /*0034*/ 	.byte	0x00, 0xf0, 0x05, 0x00


	//----- nvinfo : EIATTR_KPARAM_INFO
	.align		4
.L_13:
        /*0038*/ 	.byte	0x04, 0x17
        /*003a*/ 	.short	(.L_15 - .L_14)
.L_14:
        /*003c*/ 	.word	0x00000000
        /*0040*/ 	.short	0x000b
        /*0042*/ 	.short	0x0048
        /*0044*/ 	.byte	0x00, 0xf0, 0x11, 0x00


	//----- nvinfo : EIATTR_KPARAM_INFO
	.align		4
.L_15:
        /*0048*/ 	.byte	0x04, 0x17
        /*004a*/ 	.short	(.L_17 - .L_16)
.L_16:
        /*004c*/ 	.word	0x00000000
        /*0050*/ 	.short	0x000a
        /*0052*/ 	.short	0x0044
        /*0054*/ 	.byte	0x00, 0xf0, 0x11, 0x00


	//----- nvinfo : EIATTR_KPARAM_INFO
	.align		4
.L_17:
        /*0058*/ 	.byte	0x04, 0x17
        /*005a*/ 	.short	(.L_19 - .L_18)
.L_18:
        /*005c*/ 	.word	0x00000000
        /*0060*/ 	.short	0x0009
        /*0062*/ 	.short	0x0040
        /*0064*/ 	.byte	0x00, 0xf0, 0x11, 0x00


	//----- nvinfo : EIATTR_KPARAM_INFO
	.align		4
.L_19:
        /*0068*/ 	.byte	0x04, 0x17
        /*006a*/ 	.short	(.L_21 - .L_20)
.L_20:
        /*006c*/ 	.word	0x00000000
        /*0070*/ 	.short	0x0008
        /*0072*/ 	.short	0x0038
        /*0074*/ 	.byte	0x00, 0xf5, 0x21, 0x00


	//----- nvinfo : EIATTR_KPARAM_INFO
	.align		4
.L_21:
        /*0078*/ 	.byte	0x04, 0x17
        /*007a*/ 	.short	(.L_23 - .L_22)
.L_22:
        /*007c*/ 	.word	0x00000000
        /*0080*/ 	.short	0x0007
        /*0082*/ 	.short	0x0030
        /*0084*/ 	.byte	0x00, 0xf0, 0x11, 0x00


	//----- nvinfo : EIATTR_KPARAM_INFO
	.align		4
.L_23:
        /*0088*/ 	.byte	0x04, 0x17
        /*008a*/ 	.short	(.L_25 - .L_24)
.L_24:
        /*008c*/ 	.word	0x00000000
        /*0090*/ 	.short	0x0006
        /*0092*/ 	.short	0x0028
        /*0094*/ 	.byte	0x00, 0xf5, 0x21, 0x00


	//----- nvinfo : EIATTR_KPARAM_INFO
	.align		4
.L_25:
        /*0098*/ 	.byte	0x04, 0x17
        /*009a*/ 	.short	(.L_27 - .L_26)
.L_26:
        /*009c*/ 	.word	0x00000000
        /*00a0*/ 	.short	0x0005
        /*00a2*/ 	.short	0x0020
        /*00a4*/ 	.byte	0x00, 0xf0, 0x11, 0x00


	//----- nvinfo : EIATTR_KPARAM_INFO
	.align		4
.L_27:
        /*00a8*/ 	.byte	0x04, 0x17
        /*00aa*/ 	.short	(.L_29 - .L_28)
.L_28:
        /*00ac*/ 	.word	0x00000000
        /*00b0*/ 	.short	0x0004
        /*00b2*/ 	.short	0x001c
        /*00b4*/ 	.byte	0x00, 0xf0, 0x11, 0x00


	//----- nvinfo : EIATTR_KPARAM_INFO
	.align		4
.L_29:
        /*00b8*/ 	.byte	0x04, 0x17
        /*00ba*/ 	.short	(.L_31 - .L_30)
.L_30:
        /*00bc*/ 	.word	0x00000000
        /*00c0*/ 	.short	0x0003
        /*00c2*/ 	.short	0x0018
        /*00c4*/ 	.byte	0x00, 0xf0, 0x11, 0x00


	//----- nvinfo : EIATTR_KPARAM_INFO
	.align		4
.L_31:
        /*00c8*/ 	.byte	0x04, 0x17
        /*00ca*/ 	.short	(.L_33 - .L_32)
.L_32:
        /*00cc*/ 	.word	0x00000000
        /*00d0*/ 	.short	0x0002
        /*00d2*/ 	.short	0x0010
        /*00d4*/ 	.byte	0x00, 0xf5, 0x21, 0x00


	//----- nvinfo : EIATTR_KPARAM_INFO
	.align		4
.L_33:
        /*00d8*/ 	.byte	0x04, 0x17
        /*00da*/ 	.short	(.L_35 - .L_34)
.L_34:
        /*00dc*/ 	.word	0x00000000
        /*00e0*/ 	.short	0x0001
        /*00e2*/ 	.short	0x0008
        /*00e4*/ 	.byte	0x00, 0xf0, 0x11, 0x00


	//----- nvinfo : EIATTR_KPARAM_INFO
	.align		4
.L_35:
        /*00e8*/ 	.byte	0x04, 0x17
        /*00ea*/ 	.short	(.L_37 - .L_36)
.L_36:
        /*00ec*/ 	.word	0x00000000
        /*00f0*/ 	.short	0x0000
        /*00f2*/ 	.short	0x0000
        /*00f4*/ 	.byte	0x00, 0xf5, 0x21, 0x00


	//----- nvinfo : EIATTR_SPARSE_MMA_MASK
	.align		4
.L_37:
        /*00f8*/ 	.byte	0x03, 0x50
        /*00fa*/ 	.short	0x0000


	//----- nvinfo : EIATTR_MAXREG_COUNT
	.align		4
        /*00fc*/ 	.byte	0x03, 0x1b
        /*00fe*/ 	.short	0x00ff


	//----- nvinfo : EIATTR_MERCURY_ISA_VERSION
	.align		4
        /*0100*/ 	.byte	0x03, 0x5f
        /*0102*/ 	.short	0x0101


	//----- nvinfo : EIATTR_VRC_CTA_INIT_COUNT
	.align		4
        /*0104*/ 	.byte	0x02, 0x4a
	.zero		1
	.zero		1


	//----- nvinfo : EIATTR_EXIT_INSTR_OFFSETS
	.align		4
        /*0108*/ 	.byte	0x04, 0x1c
        /*010a*/ 	.short	(.L_39 - .L_38)


	//   ....[0]....
.L_38:
        /*010c*/ 	.word	0x000000e0


	//   ....[1]....
        /*0110*/ 	.word	0x000006a0


	//----- nvinfo : EIATTR_CBANK_PARAM_SIZE
	.align		4
.L_39:
        /*0114*/ 	.byte	0x03, 0x19
        /*0116*/ 	.short	0x005c


	//----- nvinfo : EIATTR_PARAM_CBANK
	.align		4
        /*0118*/ 	.byte	0x04, 0x0a
        /*011a*/ 	.short	(.L_41 - .L_40)
	.align		4
.L_40:
        /*011c*/ 	.word	index@(.nv.constant0.Remap_Cuda)
        /*0120*/ 	.short	0x0380
        /*0122*/ 	.short	0x005c


	//----- nvinfo : EIATTR_SW_WAR
	.align		4
.L_41:
        /*0124*/ 	.byte	0x04, 0x36
        /*0126*/ 	.short	(.L_43 - .L_42)
.L_42:
        /*0128*/ 	.word	0x00000008
.L_43:


//--------------------- .nv.callgraph             --------------------------
	.section	.nv.callgraph,"",@"SHT_CUDA_CALLGRAPH"
	.align	4
	.sectionentsize	8
	.align		4
        /*0000*/ 	.word	0x00000000
	.align		4
        /*0004*/ 	.word	0xffffffff
	.align		4
        /*0008*/ 	.word	0x00000000
	.align		4
        /*000c*/ 	.word	0xfffffffe
	.align		4
        /*0010*/ 	.word	0x00000000
	.align		4
        /*0014*/ 	.word	0xfffffffd
	.align		4
        /*0018*/ 	.word	0x00000000
	.align		4
        /*001c*/ 	.word	0xfffffffc


//--------------------- .text.Remap_Cuda          --------------------------
	.section	.text.Remap_Cuda,"ax",@progbits
	.align	128
        .global         Remap_Cuda
        .type           Remap_Cuda,@function
        .size           Remap_Cuda,(.L_x_2 - Remap_Cuda)
        .other          Remap_Cuda,@"STO_CUDA_ENTRY STV_DEFAULT"
Remap_Cuda:
.text.Remap_Cuda:
[----:B------:R-:W-:Y:S01]  /*0000*/  LDC R1, c[0x0][0x37c] ;  /* 0x0000df00ff017b82 */ /* 0x000fe20000000800 */
[----:B------:R-:W0:Y:S07]  /*0010*/  S2R R5, SR_TID.Y ;  /* 0x0000000000057919 */ /* 0x000e2e0000002200 */
[----:B------:R-:W1:Y:S01]  /*0020*/  LDC R3, c[0x0][0x360] ;  /* 0x0000d800ff037b82 */ /* 0x000e620000000800 */
[----:B------:R-:W2:Y:S01]  /*0030*/  LDCU UR6, c[0x0][0x3c8] ;  /* 0x00007900ff0677ac */ /* 0x000ea20008000800 */
[----:B------:R-:W1:Y:S01]  /*0040*/  S2R R2, SR_TID.X ;  /* 0x0000000000027919 */ /* 0x000e620000002100 */
[----:B------:R-:W3:Y:S05]  /*0050*/  LDCU UR7, c[0x0][0x3c4] ;  /* 0x00007880ff0777ac */ /* 0x000eea0008000800 */
[----:B------:R-:W0:Y:S08]  /*0060*/  S2UR UR5, SR_CTAID.Y ;  /* 0x00000000000579c3 */ /* 0x000e300000002600 */
[----:B------:R-:W0:Y:S08]  /*0070*/  LDC R0, c[0x0][0x364] ;  /* 0x0000d900ff007b82 */ /* 0x000e300000000800 */
[----:B------:R-:W1:Y:S01]  /*0080*/  S2UR UR4, SR_CTAID.X ;  /* 0x00000000000479c3 */ /* 0x000e620000002500 */
[----:B0-----:R-:W-:-:S05]  /*0090*/  IMAD R0, R0, UR5, R5 ;  /* 0x0000000500007c24 */ /* 0x001fca000f8e0205 */
[----:B--2---:R-:W-:Y:S01]  /*00a0*/  ISETP.GE.AND P0, PT, R0, UR6, PT ;  /* 0x0000000600007c0c */ /* 0x004fe2000bf06270 */
[----:B-1----:R-:W-:-:S05]  /*00b0*/  IMAD R3, R3, UR4, R2 ;  /* 0x0000000403037c24 */ /* 0x002fca000f8e0202 */
[----:B---3--:R-:W-:-:S04]  /*00c0*/  ISETP.GE.OR P0, PT, R3, UR7, P0 ;  /* 0x0000000703007c0c */ /* 0x008fc80008706670 */
[----:B------:R-:W-:-:S13]  /*00d0*/  ISETP.LT.OR P0, PT, R3, RZ, P0 ;  /* 0x000000ff0300720c */ /* 0x000fda0000701670 */
[----:B------:R-:W-:Y:S05]  /*00e0*/  @P0 EXIT ;  /* 0x000000000000094d */ /* 0x000fea0003800000 */
[----:B------:R-:W0:Y:S01]  /*00f0*/  LDCU UR4, c[0x0][0x3b0] ;  /* 0x00007600ff0477ac */ /* 0x000e220008000800 */
[----:B------:R-:W1:Y:S01]  /*0100*/  LDC.64 R4, c[0x0][0x3a8] ;  /* 0x0000ea00ff047b82 */ /* 0x000e620000000a00 */
[----:B------:R-:W2:Y:S07]  /*0110*/  LDCU UR6, c[0x0][0x3c0] ;  /* 0x00007800ff0677ac */ /* 0x000eae0008000800 */
[----:B------:R-:W3:Y:S01]  /*0120*/  LDC.64 R12, c[0x0][0x3b8] ;  /* 0x0000ee00ff0c7b82 */ /* 0x000ee20000000a00 */
[C---:B0-----:R-:W-:Y:S01]  /*0130*/  IMAD R2, R0.reuse, UR4, RZ ;  /* 0x0000000400027c24 */ /* 0x041fe2000f8e02ff */
[----:B------:R-:W0:Y:S01]  /*0140*/  LDCU.64 UR4, c[0x0][0x358] ;  /* 0x00006b00ff0477ac */ /* 0x000e220008000a00 */
[----:B--2---:R-:W-:-:S03]  /*0150*/  IMAD R6, R0, UR6, RZ ;  /* 0x0000000600067c24 */ /* 0x004fc6000f8e02ff */
[----:B------:R-:W-:Y:S01]  /*0160*/  LEA.HI R2, R2, R2, RZ, 0x1 ;  /* 0x0000000202027211 */ /* 0x000fe200078f08ff */
[----:B------:R-:W2:Y:S01]  /*0170*/  LDCU.U8 UR6, c[0x0][0x3cc] ;  /* 0x00007980ff0677ac */ /* 0x000ea20008000000 */
[----:B------:R-:W-:Y:S02]  /*0180*/  LEA.HI R6, R6, R6, RZ, 0x1 ;  /* 0x0000000606067211 */ /* 0x000fe400078f08ff */
[-C--:B------:R-:W-:Y:S02]  /*0190*/  LEA.HI.SX32 R7, R2, R3.reuse, 0x1f ;  /* 0x0000000302077211 */ /* 0x080fe400078ffaff */
[----:B------:R-:W-:Y:S02]  /*01a0*/  LEA.HI.SX32 R9, R6, R3, 0x1f ;  /* 0x0000000306097211 */ /* 0x000fe400078ffaff */
[----:B------:R-:W4:Y:S01]  /*01b0*/  LDC R6, c[0x0][0x3a0] ;  /* 0x0000e800ff067b82 */ /* 0x000f220000000800 */
[----:B-1----:R-:W-:-:S04]  /*01c0*/  IMAD.WIDE R4, R7, 0x2, R4 ;  /* 0x0000000207047825 */ /* 0x002fc800078e0204 */
[----:B---3--:R-:W-:Y:S01]  /*01d0*/  IMAD.WIDE R12, R9, 0x2, R12 ;  /* 0x00000002090c7825 */ /* 0x008fe200078e020c */
[----:B0-----:R0:W3:Y:S02]  /*01e0*/  LDG.E.U16 R2, desc[UR4][R4.64] ;  /* 0x0000000404027981 */ /* 0x0010e4000c1e1500 */
[----:B------:R-:W1:Y:S02]  /*01f0*/  LDC R9, c[0x0][0x39c] ;  /* 0x0000e700ff097b82 */ /* 0x000e640000000800 */
[----:B------:R5:W2:Y:S01]  /*0200*/  LDG.E.U16 R7, desc[UR4][R12.64] ;  /* 0x000000040c077981 */ /* 0x000aa2000c1e1500 */
[----:B----4-:R-:W-:-:S05]  /*0210*/  IMAD.SHL.U32 R8, R6, 0x2, RZ ;  /* 0x0000000206087824 */ /* 0x010fca00078e00ff */
[----:B------:R-:W-:Y:S02]  /*0220*/  IABS R11, R8 ;  /* 0x00000008000b7213 */ /* 0x000fe40000000000 */
[----:B------:R-:W-:Y:S02]  /*0230*/  ISETP.NE.AND P4, PT, R8, RZ, PT ;  /* 0x000000ff0800720c */ /* 0x000fe40003f85270 */
[----:B-1----:R-:W-:Y:S01]  /*0240*/  IABS R10, R9 ;  /* 0x00000009000a7213 */ /* 0x002fe20000000000 */
[----:B------:R-:W1:Y:S08]  /*0250*/  I2F.RP R15, R11 ;  /* 0x0000000b000f7306 */ /* 0x000e700000209400 */
[----:B------:R-:W4:Y:S08]  /*0260*/  I2F.RP R14, R10 ;  /* 0x0000000a000e7306 */ /* 0x000f300000209400 */
[----:B-1----:R-:W0:Y:S08]  /*0270*/  MUFU.RCP R15, R15 ;  /* 0x0000000f000f7308 */ /* 0x002e300000001000 */
[----:B----4-:R-:W5:Y:S01]  /*0280*/  MUFU.RCP R14, R14 ;  /* 0x0000000e000e7308 */ /* 0x010f620000001000 */
[----:B0-----:R-:W-:-:S07]  /*0290*/  VIADD R4, R15, 0xffffffe ;  /* 0x0ffffffe0f047836 */ /* 0x001fce0000000000 */
[----:B------:R0:W1:Y:S01]  /*02a0*/  F2I.FTZ.U32.TRUNC.NTZ R5, R4 ;  /* 0x0000000400057305 */ /* 0x000062000021f000 */
[----:B-----5:R-:W-:-:S07]  /*02b0*/  VIADD R12, R14, 0xffffffe ;  /* 0x0ffffffe0e0c7836 */ /* 0x020fce0000000000 */
[----:B------:R4:W5:Y:S01]  /*02c0*/  F2I.FTZ.U32.TRUNC.NTZ R13, R12 ;  /* 0x0000000c000d7305 */ /* 0x000962000021f000 */
[----:B0-----:R-:W-:Y:S02]  /*02d0*/  IMAD.MOV.U32 R4, RZ, RZ, RZ ;  /* 0x000000ffff047224 */ /* 0x001fe400078e00ff */
[----:B-1----:R-:W-:Y:S02]  /*02e0*/  IMAD.MOV R16, RZ, RZ, -R5 ;  /* 0x000000ffff107224 */ /* 0x002fe400078e0a05 */
[----:B----4-:R-:W-:Y:S02]  /*02f0*/  HFMA2 R12, -RZ, RZ, 0, 0 ;  /* 0x00000000ff0c7431 */ /* 0x010fe400000001ff */
[----:B------:R-:W-:Y:S02]  /*0300*/  IMAD R15, R16, R11, RZ ;  /* 0x0000000b100f7224 */ /* 0x000fe400078e02ff */
[----:B-----5:R-:W-:Y:S02]  /*0310*/  IMAD.MOV R17, RZ, RZ, -R13 ;  /* 0x000000ffff117224 */ /* 0x020fe400078e0a0d */
[----:B------:R-:W-:-:S04]  /*0320*/  IMAD.HI.U32 R4, R5, R15, R4 ;  /* 0x0000000f05047227 */ /* 0x000fc800078e0004 */
[----:B------:R-:W-:-:S04]  /*0330*/  IMAD R17, R17, R10, RZ ;  /* 0x0000000a11117224 */ /* 0x000fc800078e02ff */
[----:B------:R-:W-:Y:S01]  /*0340*/  IMAD.HI.U32 R13, R13, R17, R12 ;  /* 0x000000110d0d7227 */ /* 0x000fe200078e000c */
[----:B------:R-:W-:-:S05]  /*0350*/  IABS R17, R8 ;  /* 0x0000000800117213 */ /* 0x000fca0000000000 */
[----:B------:R-:W-:Y:S01]  /*0360*/  IMAD.MOV R17, RZ, RZ, -R17 ;  /* 0x000000ffff117224 */ /* 0x000fe200078e0a11 */
[----:B---3--:R-:W-:Y:S02]  /*0370*/  IABS R12, R2 ;  /* 0x00000002000c7213 */ /* 0x008fe40000000000 */
[----:B------:R-:W-:Y:S02]  /*0380*/  ISETP.GE.AND P2, PT, R2, RZ, PT ;  /* 0x000000ff0200720c */ /* 0x000fe40003f46270 */
[----:B--2---:R-:W-:Y:S01]  /*0390*/  IABS R14, R7 ;  /* 0x00000007000e7213 */ /* 0x004fe20000000000 */
[----:B------:R-:W-:Y:S01]  /*03a0*/  IMAD.HI.U32 R13, R13, R12, RZ ;  /* 0x0000000c0d0d7227 */ /* 0x000fe200078e00ff */
[----:B------:R-:W-:-:S03]  /*03b0*/  LOP3.LUT R2, R6, R9, RZ, 0xfc, !PT ;  /* 0x0000000906027212 */ /* 0x000fc600078efcff */
[----:B------:R-:W-:Y:S01]  /*03c0*/  IMAD.MOV.U32 R5, RZ, RZ, R14 ;  /* 0x000000ffff057224 */ /* 0x000fe200078e000e */
[----:B------:R-:W-:Y:S01]  /*03d0*/  IADD3 R13, PT, PT, -R13, RZ, RZ ;  /* 0x000000ff0d0d7210 */ /* 0x000fe20007ffe1ff */
[----:B------:R-:W-:Y:S02]  /*03e0*/  IMAD.MOV.U32 R14, RZ, RZ, R17 ;  /* 0x000000ffff0e7224 */ /* 0x000fe400078e0011 */
[----:B------:R-:W-:-:S04]  /*03f0*/  IMAD.HI.U32 R4, R4, R5, RZ ;  /* 0x0000000504047227 */ /* 0x000fc800078e00ff */
[----:B------:R-:W-:Y:S02]  /*0400*/  IMAD R4, R4, R14, R5 ;  /* 0x0000000e04047224 */ /* 0x000fe400078e0205 */
[----:B------:R-:W-:-:S03]  /*0410*/  IMAD R5, R10, R13, R12 ;  /* 0x0000000d0a057224 */ /* 0x000fc600078e020c */
[----:B------:R-:W-:Y:S02]  /*0420*/  ISETP.GT.U32.AND P1, PT, R11, R4, PT ;  /* 0x000000040b00720c */ /* 0x000fe40003f24070 */
[----:B------:R-:W-:-:S11]  /*0430*/  ISETP.GT.U32.AND P0, PT, R10, R5, PT ;  /* 0x000000050a00720c */ /* 0x000fd60003f04070 */
[----:B------:R-:W-:Y:S01]  /*0440*/  @!P1 IMAD.IADD R4, R4, 0x1, -R11 ;  /* 0x0000000104049824 */ /* 0x000fe200078e0a0b */
[----:B------:R-:W-:Y:S01]  /*0450*/  ISETP.GE.AND P1, PT, R7, RZ, PT ;  /* 0x000000ff0700720c */ /* 0x000fe20003f26270 */
[----:B------:R-:W-:-:S03]  /*0460*/  @!P0 IMAD.IADD R5, R5, 0x1, -R10 ;  /* 0x0000000105058824 */ /* 0x000fc600078e0a0a */
[----:B------:R-:W-:Y:S02]  /*0470*/  ISETP.GT.U32.AND P3, PT, R11, R4, PT ;  /* 0x000000040b00720c */ /* 0x000fe40003f64070 */
[----:B------:R-:W-:-:S11]  /*0480*/  ISETP.GT.U32.AND P0, PT, R10, R5, PT ;  /* 0x000000050a00720c */ /* 0x000fd60003f04070 */
[----:B------:R-:W-:Y:S01]  /*0490*/  @!P3 IMAD.IADD R4, R4, 0x1, -R11 ;  /* 0x000000010404b824 */ /* 0x000fe200078e0a0b */
[----:B------:R-:W-:Y:S02]  /*04a0*/  ISETP.NE.AND P3, PT, R9, RZ, PT ;  /* 0x000000ff0900720c */ /* 0x000fe40003f65270 */
[----:B------:R-:W-:Y:S01]  /*04b0*/  @!P0 IADD3 R5, PT, PT, R5, -R10, RZ ;  /* 0x8000000a05058210 */ /* 0x000fe20007ffe0ff */
[----:B------:R-:W-:Y:S01]  /*04c0*/  IMAD.MOV.U32 R13, RZ, RZ, R4 ;  /* 0x000000ffff0d7224 */ /* 0x000fe200078e0004 */
[----:B------:R-:W-:Y:S01]  /*04d0*/  ISETP.GE.AND P0, PT, R2, RZ, PT ;  /* 0x000000ff0200720c */ /* 0x000fe20003f06270 */
[----:B------:R-:W-:Y:S02]  /*04e0*/  IMAD.U32 R2, RZ, RZ, UR6 ;  /* 0x00000006ff027e24 */ /* 0x000fe4000f8e00ff */
[----:B------:R-:W-:Y:S02]  /*04f0*/  IMAD.MOV.U32 R11, RZ, RZ, R5 ;  /* 0x000000ffff0b7224 */ /* 0x000fe400078e0005 */
[----:B------:R-:W-:Y:S01]  /*0500*/  @!P1 IMAD.MOV R13, RZ, RZ, -R13 ;  /* 0x000000ffff0d9224 */ /* 0x000fe200078e0a0d */
[----:B------:R-:W-:-:S02]  /*0510*/  @!P4 LOP3.LUT R13, RZ, R8, RZ, 0x33, !PT ;  /* 0x00000008ff0dc212 */ /* 0x000fc400078e33ff */
[----:B------:R-:W-:Y:S02]  /*0520*/  @!P2 IADD3 R11, PT, PT, -R11, RZ, RZ ;  /* 0x000000ff0b0ba210 */ /* 0x000fe40007ffe1ff */
[----:B------:R-:W-:Y:S02]  /*0530*/  @!P3 LOP3.LUT R11, RZ, R9, RZ, 0x33, !PT ;  /* 0x00000009ff0bb212 */ /* 0x000fe400078e33ff */
[----:B------:R-:W-:Y:S01]  /*0540*/  PRMT R9, R2, 0x7610, R9 ;  /* 0x0000761002097816 */ /* 0x000fe20000000009 */
[----:B------:R-:W-:Y:S06]  /*0550*/  @!P0 BRA `(.L_x_0) ;  /* 0x0000000000388947 */ /* 0x000fec0003800000 */
[----:B------:R-:W-:-:S13]  /*0560*/  ISETP.GE.AND P0, PT, R13, R6, PT ;  /* 0x000000060d00720c */ /* 0x000fda0003f06270 */
[----:B------:R-:W0:Y:S01]  /*0570*/  @P0 LDC R5, c[0x0][0x388] ;  /* 0x0000e200ff050b82 */ /* 0x000e220000000800 */
[----:B------:R-:W-:-:S07]  /*0580*/  @P0 IMAD.IADD R6, R13, 0x1, -R6 ;  /* 0x000000010d060824 */ /* 0x000fce00078e0a06 */
[----:B------:R-:W1:Y:S08]  /*0590*/  @P0 LDC.64 R8, c[0x0][0x380] ;  /* 0x0000e000ff080b82 */ /* 0x000e700000000a00 */
[----:B------:R-:W2:Y:S01]  /*05a0*/  @!P0 LDC R2, c[0x0][0x398] ;  /* 0x0000e600ff028b82 */ /* 0x000ea20000000800 */
[----:B0-----:R-:W-:-:S05]  /*05b0*/  @P0 IMAD R6, R6, R5, R11 ;  /* 0x0000000506060224 */ /* 0x001fca00078e020b */
[----:B-1----:R-:W-:-:S04]  /*05c0*/  @P0 IADD3 R4, P1, PT, R6, R8, RZ ;  /* 0x0000000806040210 */ /* 0x002fc80007f3e0ff */
[----:B------:R-:W-:Y:S02]  /*05d0*/  @P0 LEA.HI.X.SX32 R5, R6, R9, 0x1, P1 ;  /* 0x0000000906050211 */ /* 0x000fe400008f0eff */
[----:B------:R-:W0:Y:S03]  /*05e0*/  @!P0 LDC.64 R6, c[0x0][0x390] ;  /* 0x0000e400ff068b82 */ /* 0x000e260000000a00 */
[----:B------:R1:W5:Y:S01]  /*05f0*/  @P0 LDG.E.U8 R9, desc[UR4][R4.64] ;  /* 0x0000000404090981 */ /* 0x000362000c1e1100 */
[----:B--2---:R-:W-:-:S05]  /*0600*/  @!P0 IMAD R2, R13, R2, R11 ;  /* 0x000000020d028224 */ /* 0x004fca00078e020b */
[----:B0-----:R-:W-:-:S04]  /*0610*/  @!P0 IADD3 R6, P1, PT, R2, R6, RZ ;  /* 0x0000000602068210 */ /* 0x001fc80007f3e0ff */
[----:B------:R-:W-:-:S05]  /*0620*/  @!P0 LEA.HI.X.SX32 R7, R2, R7, 0x1, P1 ;  /* 0x0000000702078211 */ /* 0x000fca00008f0eff */
[----:B------:R1:W5:Y:S04]  /*0630*/  @!P0 LDG.E.U8 R9, desc[UR4][R6.64] ;  /* 0x0000000406098981 */ /* 0x000368000c1e1100 */
.L_x_0:
[----:B------:R-:W0:Y:S01]  /*0640*/  LDCU UR6, c[0x0][0x3d8] ;  /* 0x00007b00ff0677ac */ /* 0x000e220008000800 */
[----:B------:R-:W2:Y:S01]  /*0650*/  LDCU.64 UR8, c[0x0][0x3d0] ;  /* 0x00007a00ff0877ac */ /* 0x000ea20008000a00 */
[----:B0-----:R-:W-:-:S05]  /*0660*/  IMAD R0, R0, UR6, R3 ;  /* 0x0000000600007c24 */ /* 0x001fca000f8e0203 */
[----:B--2---:R-:W-:-:S04]  /*0670*/  IADD3 R2, P0, PT, R0, UR8, RZ ;  /* 0x0000000800027c10 */ /* 0x004fc8000ff1e0ff */
[----:B------:R-:W-:-:S05]  /*0680*/  LEA.HI.X.SX32 R3, R0, UR9, 0x1, P0 ;  /* 0x0000000900037c11 */ /* 0x000fca00080f0eff */
[----:B-----5:R-:W-:Y:S01]  /*0690*/  STG.E.U8 desc[UR4][R2.64], R9 ;  /* 0x0000000902007986 */ /* 0x020fe2000c101104 */
[----:B------:R-:W-:Y:S05]  /*06a0*/  EXIT ;  /* 0x000000000000794d */ /* 0x000fea0003800000 */
.L_x_1:
[----:B------:R-:W-:-:S00]  /*06b0*/  BRA `(.L_x_1) ;  /* 0xfffffffc00fc7947 */ /* 0x000fc0000383ffff */
[----:B------:R-:W-:-:S00]  /*06c0*/  NOP ;  /* 0x0000000000007918 */ /* 0x000fc00000000000 */
        /* <DEDUP_REMOVED lines=11> */
.L_x_2:


//--------------------- .nv.shared.reserved.0     --------------------------
	.section	.nv.shared.reserved.0,"aw",@nobits
	.weak		__nv_reservedSMEM_offset_0_alias
	.size		__nv_reservedSMEM_offset_0_alias, 0, 64
	.other		__nv_reservedSMEM_offset_0_alias,@"STO_CUDA_RESERVED_SHARED STV_DEFAULT"
__nv_reservedSMEM_offset_0_alias:
	.zero		0
	.zero		64


//--------------------- .nv.constant0.Remap_Cuda  --------------------------
	.section	.nv.constant0.Remap_Cuda,"a",@progbits
	.sectionflags	@""
	.align	4
.nv.constant0.Remap_Cuda:
	.zero		988


//--------------------- SYMBOLS --------------------------

	.type		.nv.reservedSmem.offset0,@object
	.size		.nv.reservedSmem.offset0,0x4
